	.headerflags	@"EF_CUDA_TEXMODE_UNIFIED EF_CUDA_64BIT_ADDRESS EF_CUDA_ACCELERATORS EF_CUDA_SM90 EF_CUDA_VIRTUAL_SM(EF_CUDA_SM90)"
	.elftype	@"ET_EXEC"


//--------------------- .nv.info                  --------------------------
	.section	.nv.info,"",@"SHT_CUDA_INFO"
	.align	4


	//----- nvinfo : EIATTR_REGCOUNT
	.align		4
        /*0000*/ 	.byte	0x04, 0x2f
        /*0002*/ 	.short	(.L_1 - .L_0)
	.align		4
.L_0:
        /*0004*/ 	.word	index@(triton_poi_fused_clone_2)
        /*0008*/ 	.word	0x0000000f


	//----- nvinfo : EIATTR_MIN_STACK_SIZE
	.align		4
.L_1:
        /*000c*/ 	.byte	0x04, 0x12
        /*000e*/ 	.short	(.L_3 - .L_2)
	.align		4
.L_2:
        /*0010*/ 	.word	index@(triton_poi_fused_clone_2)
        /*0014*/ 	.word	0x00000000


	//----- nvinfo : EIATTR_FRAME_SIZE
	.align		4
.L_3:
        /*0018*/ 	.byte	0x04, 0x11
        /*001a*/ 	.short	(.L_5 - .L_4)
	.align		4
.L_4:
        /*001c*/ 	.word	index@(triton_poi_fused_clone_2)
        /*0020*/ 	.word	0x00000000


	//----- nvinfo : EIATTR_MIN_STACK_SIZE
	.align		4
.L_5:
        /*0024*/ 	.byte	0x04, 0x12
        /*0026*/ 	.short	(.L_7 - .L_6)
	.align		4
.L_6:
        /*0028*/ 	.word	index@(triton_poi_fused_clone_2)
        /*002c*/ 	.word	0x00000000
.L_7:


//--------------------- .nv.info.triton_poi_fused_clone_2 --------------------------
	.section	.nv.info.triton_poi_fused_clone_2,"",@"SHT_CUDA_INFO"
	.sectionflags	@""
	.align	4


	//----- nvinfo : EIATTR_CUDA_API_VERSION
	.align		4
        /*0000*/ 	.byte	0x04, 0x37
        /*0002*/ 	.short	(.L_9 - .L_8)
.L_8:
        /*0004*/ 	.word	0x0000007c


	//----- nvinfo : EIATTR_KPARAM_INFO
	.align		4
.L_9:
        /*0008*/ 	.byte	0x04, 0x17
        /*000a*/ 	.short	(.L_11 - .L_10)
.L_10:
        /*000c*/ 	.word	0x00000000
        /*0010*/ 	.short	0x0002
        /*0012*/ 	.short	0x0010
        /*0014*/ 	.byte	0x00, 0xf0, 0x11, 0x00


	//----- nvinfo : EIATTR_KPARAM_INFO
	.align		4
.L_11:
        /*0018*/ 	.byte	0x04, 0x17
        /*001a*/ 	.short	(.L_13 - .L_12)
.L_12:
        /*001c*/ 	.word	0x00000000
        /*0020*/ 	.short	0x0001
        /*0022*/ 	.short	0x0008
        /*0024*/ 	.byte	0x00, 0xf4, 0x21, 0x00


	//----- nvinfo : EIATTR_KPARAM_INFO
	.align		4
.L_13:
        /*0028*/ 	.byte	0x04, 0x17
        /*002a*/ 	.short	(.L_15 - .L_14)
.L_14:
        /*002c*/ 	.word	0x00000000
        /*0030*/ 	.short	0x0000
        /*0032*/ 	.short	0x0000
        /*0034*/ 	.byte	0x00, 0xf4, 0x21, 0x00


	//----- nvinfo : EIATTR_SPARSE_MMA_MASK
	.align		4
.L_15:
        /*0038*/ 	.byte	0x03, 0x50
        /*003a*/ 	.short	0x0000


	//----- nvinfo : EIATTR_MAXREG_COUNT
	.align		4
        /*003c*/ 	.byte	0x03, 0x1b
        /*003e*/ 	.short	0x00ff


	//----- nvinfo : EIATTR_EXIT_INSTR_OFFSETS
	.align		4
        /*0040*/ 	.byte	0x04, 0x1c
        /*0042*/ 	.short	(.L_17 - .L_16)


	//   ....[0]....
.L_16:
        /*0044*/ 	.word	0x00000220


	//   ....[1]....
        /*0048*/ 	.word	0x00000240


	//----- nvinfo : EIATTR_REQNTID
	.align		4
.L_17:
        /*004c*/ 	.byte	0x04, 0x10
        /*004e*/ 	.short	(.L_19 - .L_18)
.L_18:
        /*0050*/ 	.word	0x00000080
        /*0054*/ 	.word	0x00000001
        /*0058*/ 	.word	0x00000001


	//----- nvinfo : EIATTR_CRS_STACK_SIZE
	.align		4
.L_19:
        /*005c*/ 	.byte	0x04, 0x1e
        /*005e*/ 	.short	(.L_21 - .L_20)
.L_20:
        /*0060*/ 	.word	0x00000000


	//----- nvinfo : EIATTR_CBANK_PARAM_SIZE
	.align		4
.L_21:
        /*0064*/ 	.byte	0x03, 0x19
        /*0066*/ 	.short	0x0014


	//----- nvinfo : EIATTR_PARAM_CBANK
	.align		4
        /*0068*/ 	.byte	0x04, 0x0a
        /*006a*/ 	.short	(.L_23 - .L_22)
	.align		4
.L_22:
        /*006c*/ 	.word	index@(.nv.constant0.triton_poi_fused_clone_2)
        /*0070*/ 	.short	0x0210
        /*0072*/ 	.short	0x0014


	//----- nvinfo : EIATTR_SW_WAR
	.align		4
.L_23:
        /*0074*/ 	.byte	0x04, 0x36
        /*0076*/ 	.short	(.L_25 - .L_24)
.L_24:
        /*0078*/ 	.word	0x00000008
.L_25:


//--------------------- .nv.callgraph             --------------------------
	.section	.nv.callgraph,"",@"SHT_CUDA_CALLGRAPH"
	.align	4
	.sectionentsize	8
	.align		4
        /*0000*/ 	.word	0x00000000
	.align		4
        /*0004*/ 	.word	0xffffffff
	.align		4
        /*0008*/ 	.word	0x00000000
	.align		4
        /*000c*/ 	.word	0xfffffffe
	.align		4
        /*0010*/ 	.word	0x00000000
	.align		4
        /*0014*/ 	.word	0xfffffffd
	.align		4
        /*0018*/ 	.word	0x00000000
	.align		4
        /*001c*/ 	.word	0xfffffffc


//--------------------- .text.triton_poi_fused_clone_2 --------------------------
	.section	.text.triton_poi_fused_clone_2,"ax",@progbits
	.align	128
        .global         triton_poi_fused_clone_2
        .type           triton_poi_fused_clone_2,@function
        .size           triton_poi_fused_clone_2,(.L_x_3 - triton_poi_fused_clone_2)
        .other          triton_poi_fused_clone_2,@"STO_CUDA_ENTRY STV_DEFAULT"
triton_poi_fused_clone_2:
.text.triton_poi_fused_clone_2:
[----:B------:R-:W0:Y:S02]  /*0000*/  LDC R1, c[0x0][0x28] ;  /* 0x00000a00ff017b82 */ /* 0x000e240000000800 */
[----:B------:R-:W1:Y:S01]  /*0010*/  S2R R0, SR_TID.X ;  /* 0x0000000000007919 */ /* 0x000e620000002100 */
[----:B------:R-:W2:Y:S01]  /*0020*/  LDC.64 R4, c[0x0][0x218] ;  /* 0x00008600ff047b82 */ /* 0x000ea20000000a00 */
[----:B------:R-:W-:Y:S01]  /*0030*/  ULDC.64 UR4, c[0x0][0x208] ;  /* 0x0000820000047ab9 */ /* 0x000fe20000000a00 */
[----:B------:R-:W-:Y:S01]  /*0040*/  BSSY B0, `(.L_x_0) ;  /* 0x000001d000007945 */ /* 0x000fe20003800000 */
[----:B------:R-:W3:Y:S01]  /*0050*/  S2R R7, SR_CTAID.X ;  /* 0x0000000000077919 */ /* 0x000ee20000002500 */
[----:B-1----:R-:W-:Y:S02]  /*0060*/  LOP3.LUT R0, R0, 0x7f, RZ, 0xc0, !PT ;  /* 0x0000007f00007812 */ /* 0x002fe400078ec0ff */
[----:B---3--:R-:W-:-:S03]  /*0070*/  SHF.R.S32.HI R2, RZ, 0x18, R7 ;  /* 0x00000018ff027819 */ /* 0x008fc60000011407 */
[----:B------:R-:W-:Y:S01]  /*0080*/  IMAD R7, R7, 0x80, R0 ;  /* 0x0000008007077824 */ /* 0x000fe200078e0200 */
[----:B------:R-:W-:-:S03]  /*0090*/  SGXT R0, R2, 0x1 ;  /* 0x000000010200781a */ /* 0x000fc60000000200 */
[C---:B--2---:R-:W-:Y:S01]  /*00a0*/  IMAD.WIDE R4, R7.reuse, 0x4, R4 ;  /* 0x0000000407047825 */ /* 0x044fe200078e0204 */
[----:B------:R-:W-:Y:S02]  /*00b0*/  ISETP.GE.AND P0, PT, R7, 0x100, PT ;  /* 0x000001000700780c */ /* 0x000fe40003f06270 */
[CC--:B------:R-:W-:Y:S02]  /*00c0*/  LEA.HI R2, R0.reuse, R7.reuse, RZ, 0x4 ;  /* 0x0000000700027211 */ /* 0x0c0fe400078f20ff */
[CC--:B------:R-:W-:Y:S02]  /*00d0*/  LEA.HI R6, R0.reuse, R7.reuse, RZ, 0x2 ;  /* 0x0000000700067211 */ /* 0x0c0fe400078f10ff */
[----:B------:R-:W-:Y:S02]  /*00e0*/  SHF.R.S32.HI R8, RZ, 0x4, R2 ;  /* 0x00000004ff087819 */ /* 0x000fe40000011402 */
[----:B------:R-:W1:Y:S01]  /*00f0*/  LDC.64 R2, c[0x0][0x210] ;  /* 0x00008400ff027b82 */ /* 0x000e620000000a00 */
[----:B------:R-:W-:-:S02]  /*0100*/  LEA.HI R0, R0, R7, RZ, 0x6 ;  /* 0x0000000700007211 */ /* 0x000fc400078f30ff */
[----:B------:R-:W-:Y:S02]  /*0110*/  SHF.R.S32.HI R9, RZ, 0x2, R6 ;  /* 0x00000002ff097819 */ /* 0x000fe40000011406 */
[----:B------:R-:W-:Y:S02]  /*0120*/  LEA.HI R10, R8, R8, RZ, 0x2 ;  /* 0x00000008080a7211 */ /* 0x000fe400078f10ff */
[----:B------:R-:W-:Y:S02]  /*0130*/  LOP3.LUT R12, R0, 0xffffffc0, RZ, 0xc0, !PT ;  /* 0xffffffc0000c7812 */ /* 0x000fe400078ec0ff */
[----:B------:R-:W-:Y:S02]  /*0140*/  LOP3.LUT R6, R6, 0xfffffffc, RZ, 0xc0, !PT ;  /* 0xfffffffc06067812 */ /* 0x000fe400078ec0ff */
[----:B------:R-:W-:Y:S02]  /*0150*/  LEA.HI R0, R9, R9, RZ, 0x2 ;  /* 0x0000000909007211 */ /* 0x000fe400078f10ff */
[----:B------:R-:W-:-:S02]  /*0160*/  LOP3.LUT R11, R10, 0x3ffffffc, RZ, 0xc0, !PT ;  /* 0x3ffffffc0a0b7812 */ /* 0x000fc400078ec0ff */
[----:B------:R-:W-:Y:S01]  /*0170*/  IADD3 R6, R12, R7, -R6 ;  /* 0x000000070c067210 */ /* 0x000fe20007ffe806 */
[----:B------:R-:W-:Y:S01]  /*0180*/  IMAD.MOV.U32 R7, RZ, RZ, RZ ;  /* 0x000000ffff077224 */ /* 0x000fe200078e00ff */
[----:B------:R-:W-:Y:S01]  /*0190*/  LOP3.LUT R0, R0, 0xffffffc, RZ, 0xc0, !PT ;  /* 0x0ffffffc00007812 */ /* 0x000fe200078ec0ff */
[----:B------:R-:W-:-:S04]  /*01a0*/  IMAD.IADD R11, R8, 0x1, -R11 ;  /* 0x00000001080b7824 */ /* 0x000fc800078e0a0b */
[----:B------:R-:W-:Y:S02]  /*01b0*/  IMAD.IADD R0, R9, 0x1, -R0 ;  /* 0x0000000109007824 */ /* 0x000fe400078e0a00 */
[----:B------:R-:W-:-:S04]  /*01c0*/  IMAD R11, R11, 0x4, R6 ;  /* 0x000000040b0b7824 */ /* 0x000fc800078e0206 */
[----:B------:R-:W-:-:S04]  /*01d0*/  IMAD R11, R0, 0x10, R11 ;  /* 0x00000010000b7824 */ /* 0x000fc800078e020b */
[----:B-1----:R-:W-:Y:S01]  /*01e0*/  IMAD.WIDE R2, R11, 0x4, R2 ;  /* 0x000000040b027825 */ /* 0x002fe200078e0202 */
[----:B------:R-:W-:Y:S06]  /*01f0*/  @P0 BRA `(.L_x_1) ;  /* 0x0000000000040947 */ /* 0x000fec0003800000 */
[----:B------:R1:W5:Y:S02]  /*0200*/  LDG.E R7, desc[UR4][R2.64] ;  /* 0x0000000402077981 */ /* 0x000364000c1e1900 */
.L_x_1:
[----:B------:R-:W-:Y:S05]  /*0210*/  BSYNC B0 ;  /* 0x0000000000007941 */ /* 0x000fea0003800000 */
.L_x_0:
[----:B------:R-:W-:Y:S05]  /*0220*/  @P0 EXIT ;  /* 0x000000000000094d */ /* 0x000fea0003800000 */
[----:B-----5:R-:W-:Y:S01]  /*0230*/  STG.E desc[UR4][R4.64], R7 ;  /* 0x0000000704007986 */ /* 0x020fe2000c101904 */
[----:B------:R-:W-:Y:S05]  /*0240*/  EXIT ;  /* 0x000000000000794d */ /* 0x000fea0003800000 */
.L_x_2:
[----:B------:R-:W-:-:S00]  /*0250*/  BRA `(.L_x_2) ;  /* 0xfffffffc00fc7947 */ /* 0x000fc0000383ffff */
[----:B------:R-:W-:-:S00]  /*0260*/  NOP ;  /* 0x0000000000007918 */ /* 0x000fc00000000000 */
        /* <DEDUP_REMOVED lines=9> */
.L_x_3:


//--------------------- .nv.constant0.triton_poi_fused_clone_2 --------------------------
	.section	.nv.constant0.triton_poi_fused_clone_2,"a",@progbits
	.sectionflags	@""
	.align	4
.nv.constant0.triton_poi_fused_clone_2:
	.zero		548
